	.headerflags	@"EF_CUDA_TEXMODE_UNIFIED EF_CUDA_64BIT_ADDRESS EF_CUDA_ACCELERATORS EF_CUDA_SM90 EF_CUDA_VIRTUAL_SM(EF_CUDA_SM90)"
	.elftype	@"ET_EXEC"


//--------------------- .nv.info                  --------------------------
	.section	.nv.info,"",@"SHT_CUDA_INFO"
	.align	4


	//----- nvinfo : EIATTR_REGCOUNT
	.align		4
        /*0000*/ 	.byte	0x04, 0x2f
        /*0002*/ 	.short	(.L_3 - .L_2)
	.align		4
.L_2:
        /*0004*/ 	.word	index@(triton_poi_fused__native_batch_norm_legit_no_training_relu_29)
        /*0008*/ 	.word	0x00000012


	//----- nvinfo : EIATTR_MIN_STACK_SIZE
	.align		4
.L_3:
        /*000c*/ 	.byte	0x04, 0x12
        /*000e*/ 	.short	(.L_5 - .L_4)
	.align		4
.L_4:
        /*0010*/ 	.word	index@(triton_poi_fused__native_batch_norm_legit_no_training_relu_29)
        /*0014*/ 	.word	0x00000000


	//----- nvinfo : EIATTR_FRAME_SIZE
	.align		4
.L_5:
        /*0018*/ 	.byte	0x04, 0x11
        /*001a*/ 	.short	(.L_7 - .L_6)
	.align		4
.L_6:
        /*001c*/ 	.word	index@(triton_poi_fused__native_batch_norm_legit_no_training_relu_29)
        /*0020*/ 	.word	0x00000000


	//----- nvinfo : EIATTR_MIN_STACK_SIZE
	.align		4
.L_7:
        /*0024*/ 	.byte	0x04, 0x12
        /*0026*/ 	.short	(.L_9 - .L_8)
	.align		4
.L_8:
        /*0028*/ 	.word	index@(triton_poi_fused__native_batch_norm_legit_no_training_relu_29)
        /*002c*/ 	.word	0x00000000
.L_9:


//--------------------- .nv.info.triton_poi_fused__native_batch_norm_legit_no_training_relu_29 --------------------------
	.section	.nv.info.triton_poi_fused__native_batch_norm_legit_no_training_relu_29,"",@"SHT_CUDA_INFO"
	.sectionflags	@""
	.align	4


	//----- nvinfo : EIATTR_CUDA_API_VERSION
	.align		4
        /*0000*/ 	.byte	0x04, 0x37
        /*0002*/ 	.short	(.L_11 - .L_10)
.L_10:
        /*0004*/ 	.word	0x0000007c


	//----- nvinfo : EIATTR_KPARAM_INFO
	.align		4
.L_11:
        /*0008*/ 	.byte	0x04, 0x17
        /*000a*/ 	.short	(.L_13 - .L_12)
.L_12:
        /*000c*/ 	.word	0x00000000
        /*0010*/ 	.short	0x0006
        /*0012*/ 	.short	0x0030
        /*0014*/ 	.byte	0x00, 0xf0, 0x11, 0x00


	//----- nvinfo : EIATTR_KPARAM_INFO
	.align		4
.L_13:
        /*0018*/ 	.byte	0x04, 0x17
        /*001a*/ 	.short	(.L_15 - .L_14)
.L_14:
        /*001c*/ 	.word	0x00000000
        /*0020*/ 	.short	0x0005
        /*0022*/ 	.short	0x0028
        /*0024*/ 	.byte	0x00, 0xf4, 0x21, 0x00


	//----- nvinfo : EIATTR_KPARAM_INFO
	.align		4
.L_15:
        /*0028*/ 	.byte	0x04, 0x17
        /*002a*/ 	.short	(.L_17 - .L_16)
.L_16:
        /*002c*/ 	.word	0x00000000
        /*0030*/ 	.short	0x0004
        /*0032*/ 	.short	0x0020
        /*0034*/ 	.byte	0x00, 0xf4, 0x21, 0x00


	//----- nvinfo : EIATTR_KPARAM_INFO
	.align		4
.L_17:
        /*0038*/ 	.byte	0x04, 0x17
        /*003a*/ 	.short	(.L_19 - .L_18)
.L_18:
        /*003c*/ 	.word	0x00000000
        /*0040*/ 	.short	0x0003
        /*0042*/ 	.short	0x0018
        /*0044*/ 	.byte	0x00, 0xf4, 0x21, 0x00


	//----- nvinfo : EIATTR_KPARAM_INFO
	.align		4
.L_19:
        /*0048*/ 	.byte	0x04, 0x17
        /*004a*/ 	.short	(.L_21 - .L_20)
.L_20:
        /*004c*/ 	.word	0x00000000
        /*0050*/ 	.short	0x0002
        /*0052*/ 	.short	0x0010
        /*0054*/ 	.byte	0x00, 0xf4, 0x21, 0x00


	//----- nvinfo : EIATTR_KPARAM_INFO
	.align		4
.L_21:
        /*0058*/ 	.byte	0x04, 0x17
        /*005a*/ 	.short	(.L_23 - .L_22)
.L_22:
        /*005c*/ 	.word	0x00000000
        /*0060*/ 	.short	0x0001
        /*0062*/ 	.short	0x0008
        /*0064*/ 	.byte	0x00, 0xf4, 0x21, 0x00


	//----- nvinfo : EIATTR_KPARAM_INFO
	.align		4
.L_23:
        /*0068*/ 	.byte	0x04, 0x17
        /*006a*/ 	.short	(.L_25 - .L_24)
.L_24:
        /*006c*/ 	.word	0x00000000
        /*0070*/ 	.short	0x0000
        /*0072*/ 	.short	0x0000
        /*0074*/ 	.byte	0x00, 0xf4, 0x21, 0x00


	//----- nvinfo : EIATTR_SPARSE_MMA_MASK
	.align		4
.L_25:
        /*0078*/ 	.byte	0x03, 0x50
        /*007a*/ 	.short	0x0000


	//----- nvinfo : EIATTR_MAXREG_COUNT
	.align		4
        /*007c*/ 	.byte	0x03, 0x1b
        /*007e*/ 	.short	0x00ff


	//----- nvinfo : EIATTR_EXIT_INSTR_OFFSETS
	.align		4
        /*0080*/ 	.byte	0x04, 0x1c
        /*0082*/ 	.short	(.L_27 - .L_26)


	//   ....[0]....
.L_26:
        /*0084*/ 	.word	0x000003d0


	//----- nvinfo : EIATTR_REQNTID
	.align		4
.L_27:
        /*0088*/ 	.byte	0x04, 0x10
        /*008a*/ 	.short	(.L_29 - .L_28)
.L_28:
        /*008c*/ 	.word	0x00000080
        /*0090*/ 	.word	0x00000001
        /*0094*/ 	.word	0x00000001


	//----- nvinfo : EIATTR_CBANK_PARAM_SIZE
	.align		4
.L_29:
        /*0098*/ 	.byte	0x03, 0x19
        /*009a*/ 	.short	0x0034


	//----- nvinfo : EIATTR_PARAM_CBANK
	.align		4
        /*009c*/ 	.byte	0x04, 0x0a
        /*009e*/ 	.short	(.L_31 - .L_30)
	.align		4
.L_30:
        /*00a0*/ 	.word	index@(.nv.constant0.triton_poi_fused__native_batch_norm_legit_no_training_relu_29)
        /*00a4*/ 	.short	0x0210
        /*00a6*/ 	.short	0x0034


	//----- nvinfo : EIATTR_SW_WAR
	.align		4
.L_31:
        /*00a8*/ 	.byte	0x04, 0x36
        /*00aa*/ 	.short	(.L_33 - .L_32)
.L_32:
        /*00ac*/ 	.word	0x00000008
.L_33:


//--------------------- .nv.callgraph             --------------------------
	.section	.nv.callgraph,"",@"SHT_CUDA_CALLGRAPH"
	.align	4
	.sectionentsize	8
	.align		4
        /*0000*/ 	.word	0x00000000
	.align		4
        /*0004*/ 	.word	0xffffffff
	.align		4
        /*0008*/ 	.word	0x00000000
	.align		4
        /*000c*/ 	.word	0xfffffffe
	.align		4
        /*0010*/ 	.word	0x00000000
	.align		4
        /*0014*/ 	.word	0xfffffffd
	.align		4
        /*0018*/ 	.word	0x00000000
	.align		4
        /*001c*/ 	.word	0xfffffffc


//--------------------- .nv.constant4             --------------------------
	.section	.nv.constant4,"a",@progbits
	.align	8
	.align		8
.nv.constant4:
        /*0000*/ 	.dword	_$_str
	.align		8
        /*0008*/ 	.dword	_$_str_$_2


//--------------------- .text.triton_poi_fused__native_batch_norm_legit_no_training_relu_29 --------------------------
	.section	.text.triton_poi_fused__native_batch_norm_legit_no_training_relu_29,"ax",@progbits
	.align	128
        .global         triton_poi_fused__native_batch_norm_legit_no_training_relu_29
        .type           triton_poi_fused__native_batch_norm_legit_no_training_relu_29,@function
        .size           triton_poi_fused__native_batch_norm_legit_no_training_relu_29,(.L_x_1 - triton_poi_fused__native_batch_norm_legit_no_training_relu_29)
        .other          triton_poi_fused__native_batch_norm_legit_no_training_relu_29,@"STO_CUDA_ENTRY STV_DEFAULT"
triton_poi_fused__native_batch_norm_legit_no_training_relu_29:
.text.triton_poi_fused__native_batch_norm_legit_no_training_relu_29:
[----:B------:R-:W-:Y:S01]  /*0000*/  LDC R1, c[0x0][0x28] ;  /* 0x00000a00ff017b82 */ /* 0x000fe20000000800 */
[----:B------:R-:W1:Y:S07]  /*0010*/  S2R R0, SR_TID.X ;  /* 0x0000000000007919 */ /* 0x000e6e0000002100 */
[----:B------:R-:W2:Y:S01]  /*0020*/  LDC.64 R2, c[0x0][0x220] ;  /* 0x00008800ff027b82 */ /* 0x000ea20000000a00 */
[----:B------:R-:W-:Y:S01]  /*0030*/  ULDC.64 UR4, c[0x0][0x208] ;  /* 0x0000820000047ab9 */ /* 0x000fe20000000a00 */
[----:B------:R-:W3:Y:S06]  /*0040*/  S2R R7, SR_CTAID.X ;  /* 0x0000000000077919 */ /* 0x000eec0000002500 */
[----:B------:R-:W4:Y:S08]  /*0050*/  LDC.64 R8, c[0x0][0x228] ;  /* 0x00008a00ff087b82 */ /* 0x000f300000000a00 */
[----:B------:R-:W5:Y:S01]  /*0060*/  LDC.64 R10, c[0x0][0x230] ;  /* 0x00008c00ff0a7b82 */ /* 0x000f620000000a00 */
[----:B-1----:R-:W-:-:S02]  /*0070*/  SHF.L.U32 R0, R0, 0x1, RZ ;  /* 0x0000000100007819 */ /* 0x002fc400000006ff */
[----:B---3--:R-:W-:Y:S02]  /*0080*/  SHF.R.S32.HI R5, RZ, 0x17, R7 ;  /* 0x00000017ff057819 */ /* 0x008fe40000011407 */
[----:B------:R-:W-:Y:S02]  /*0090*/  LOP3.LUT R0, R0, 0xfe, RZ, 0xc0, !PT ;  /* 0x000000fe00007812 */ /* 0x000fe400078ec0ff */
[----:B------:R-:W-:Y:S02]  /*00a0*/  SGXT R5, R5, 0x1 ;  /* 0x000000010505781a */ /* 0x000fe40000000200 */
[----:B------:R-:W-:Y:S02]  /*00b0*/  LEA R0, R7, R0, 0x8 ;  /* 0x0000000007007211 */ /* 0x000fe400078e40ff */
[----:B------:R-:W1:Y:S02]  /*00c0*/  LDC.64 R6, c[0x0][0x218] ;  /* 0x00008600ff067b82 */ /* 0x000e640000000a00 */
[----:B------:R-:W-:-:S04]  /*00d0*/  LEA.HI R5, R5, R0, RZ, 0x6 ;  /* 0x0000000005057211 */ /* 0x000fc800078f30ff */
[----:B------:R-:W-:-:S04]  /*00e0*/  LOP3.LUT R5, R5, 0xffffffc0, RZ, 0xc0, !PT ;  /* 0xffffffc005057812 */ /* 0x000fc800078ec0ff */
[----:B------:R-:W-:Y:S02]  /*00f0*/  IADD3 R13, R0, -R5, RZ ;  /* 0x80000005000d7210 */ /* 0x000fe40007ffe0ff */
[----:B------:R-:W3:Y:S03]  /*0100*/  LDC.64 R4, c[0x0][0x210] ;  /* 0x00008400ff047b82 */ /* 0x000ee60000000a00 */
[----:B--2---:R-:W-:-:S06]  /*0110*/  IMAD.WIDE R2, R13, 0x4, R2 ;  /* 0x000000040d027825 */ /* 0x004fcc00078e0202 */
[----:B------:R-:W2:Y:S01]  /*0120*/  LDG.E.EL.64 R2, desc[UR4][R2.64] ;  /* 0x0000000402027981 */ /* 0x000ea2000c2e1b00 */
[----:B-1----:R-:W-:-:S04]  /*0130*/  IMAD.WIDE R6, R13, 0x4, R6 ;  /* 0x000000040d067825 */ /* 0x002fc800078e0206 */
[C---:B----4-:R-:W-:Y:S02]  /*0140*/  IMAD.WIDE R8, R13.reuse, 0x4, R8 ;  /* 0x000000040d087825 */ /* 0x050fe400078e0208 */
[----:B------:R-:W4:Y:S02]  /*0150*/  LDG.E.EL.64 R6, desc[UR4][R6.64] ;  /* 0x0000000406067981 */ /* 0x000f24000c2e1b00 */
[----:B-----5:R-:W-:Y:S02]  /*0160*/  IMAD.WIDE R10, R13, 0x4, R10 ;  /* 0x000000040d0a7825 */ /* 0x020fe400078e020a */
[----:B------:R-:W5:Y:S02]  /*0170*/  LDG.E.EL.64 R8, desc[UR4][R8.64] ;  /* 0x0000000408087981 */ /* 0x000f64000c2e1b00 */
[----:B---3--:R-:W-:Y:S02]  /*0180*/  IMAD.WIDE R4, R0, 0x4, R4 ;  /* 0x0000000400047825 */ /* 0x008fe400078e0204 */
[----:B------:R-:W5:Y:S04]  /*0190*/  LDG.E.EL.64 R10, desc[UR4][R10.64] ;  /* 0x000000040a0a7981 */ /* 0x000f68000c2e1b00 */
[----:B------:R-:W4:Y:S01]  /*01a0*/  LDG.E.64 R4, desc[UR4][R4.64] ;  /* 0x0000000404047981 */ /* 0x000f22000c1e1b00 */
[----:B------:R-:W-:Y:S01]  /*01b0*/  HFMA2.MMA R14, -RZ, RZ, 1.625, 0 ;  /* 0x3e800000ff0e7435 */ /* 0x000fe200000001ff */
[----:B--2---:R-:W-:Y:S01]  /*01c0*/  FADD R2, R2, 9.9999997473787516356e-06 ;  /* 0x3727c5ac02027421 */ /* 0x004fe20000000000 */
[----:B------:R-:W-:-:S03]  /*01d0*/  FADD R3, R3, 9.9999997473787516356e-06 ;  /* 0x3727c5ac03037421 */ /* 0x000fc60000000000 */
[----:B------:R-:W1:Y:S08]  /*01e0*/  MUFU.SQRT R12, R2 ;  /* 0x00000002000c7308 */ /* 0x000e700000002000 */
[----:B------:R2:W3:Y:S01]  /*01f0*/  MUFU.SQRT R13, R3 ;  /* 0x00000003000d7308 */ /* 0x0004e20000002000 */
[C---:B-1----:R-:W-:Y:S02]  /*0200*/  FSETP.GT.AND P0, PT, R12.reuse, 8.50705917302346158658e+37, PT ;  /* 0x7e8000000c00780b */ /* 0x042fe40003f04000 */
[----:B------:R-:W-:Y:S01]  /*0210*/  FSETP.GEU.AND P2, PT, R12, 1.175494350822287508e-38, PT ;  /* 0x008000000c00780b */ /* 0x000fe20003f4e000 */
[----:B--2---:R-:W1:Y:S01]  /*0220*/  LDC.64 R2, c[0x0][0x238] ;  /* 0x00008e00ff027b82 */ /* 0x004e620000000a00 */
[----:B---3--:R-:W-:-:S02]  /*0230*/  FSETP.GT.AND P1, PT, R13, 8.50705917302346158658e+37, PT ;  /* 0x7e8000000d00780b */ /* 0x008fc40003f24000 */
[----:B------:R-:W-:-:S07]  /*0240*/  FSETP.GEU.AND P3, PT, R13, 1.175494350822287508e-38, PT ;  /* 0x008000000d00780b */ /* 0x000fce0003f6e000 */
[----:B------:R-:W-:-:S04]  /*0250*/  @P0 FMUL R12, R12, 0.25 ;  /* 0x3e8000000c0c0820 */ /* 0x000fc80000400000 */
[----:B------:R-:W-:Y:S01]  /*0260*/  @!P2 FMUL R12, R12, 16777216 ;  /* 0x4b8000000c0ca820 */ /* 0x000fe20000400000 */
[----:B------:R-:W-:-:S04]  /*0270*/  @P1 FMUL R13, R13, 0.25 ;  /* 0x3e8000000d0d1820 */ /* 0x000fc80000400000 */
[----:B------:R-:W-:Y:S01]  /*0280*/  @!P3 FMUL R13, R13, 16777216 ;  /* 0x4b8000000d0db820 */ /* 0x000fe20000400000 */
[----:B------:R-:W2:Y:S01]  /*0290*/  MUFU.RCP R12, R12 ;  /* 0x0000000c000c7308 */ /* 0x000ea20000001000 */
[----:B------:R-:W-:-:S07]  /*02a0*/  FSEL R15, R14, 1, P0 ;  /* 0x3f8000000e0f7808 */ /* 0x000fce0000000000 */
[----:B------:R-:W3:Y:S01]  /*02b0*/  MUFU.RCP R13, R13 ;  /* 0x0000000d000d7308 */ /* 0x000ee20000001000 */
[----:B------:R-:W-:Y:S01]  /*02c0*/  FSEL R14, R14, 1, P1 ;  /* 0x3f8000000e0e7808 */ /* 0x000fe20000800000 */
[----:B------:R-:W-:-:S04]  /*02d0*/  @!P2 FMUL R15, R15, 16777216 ;  /* 0x4b8000000f0fa820 */ /* 0x000fc80000400000 */
[----:B------:R-:W-:Y:S01]  /*02e0*/  @!P3 FMUL R14, R14, 16777216 ;  /* 0x4b8000000e0eb820 */ /* 0x000fe20000400000 */
[----:B----4-:R-:W-:Y:S01]  /*02f0*/  FADD R5, R5, -R7 ;  /* 0x8000000705057221 */ /* 0x010fe20000000000 */
[----:B------:R-:W-:Y:S01]  /*0300*/  FADD R4, R4, -R6 ;  /* 0x8000000604047221 */ /* 0x000fe20000000000 */
[----:B--2---:R-:W-:Y:S01]  /*0310*/  FMUL R15, R12, R15 ;  /* 0x0000000f0c0f7220 */ /* 0x004fe20000400000 */
[----:B---3--:R-:W-:-:S03]  /*0320*/  FMUL R14, R13, R14 ;  /* 0x0000000e0d0e7220 */ /* 0x008fc60000400000 */
[----:B------:R-:W-:Y:S01]  /*0330*/  FMUL R15, R4, R15 ;  /* 0x0000000f040f7220 */ /* 0x000fe20000400000 */
[----:B------:R-:W-:-:S03]  /*0340*/  FMUL R14, R5, R14 ;  /* 0x0000000e050e7220 */ /* 0x000fc60000400000 */
[----:B-----5:R-:W-:Y:S01]  /*0350*/  FFMA R8, R8, R15, R10 ;  /* 0x0000000f08087223 */ /* 0x020fe2000000000a */
[----:B------:R-:W-:-:S04]  /*0360*/  FFMA R9, R9, R14, R11 ;  /* 0x0000000e09097223 */ /* 0x000fc8000000000b */
[----:B------:R-:W-:Y:S02]  /*0370*/  FSETP.GEU.AND P0, PT, R8, RZ, PT ;  /* 0x000000ff0800720b */ /* 0x000fe40003f0e000 */
[C---:B------:R-:W-:Y:S01]  /*0380*/  FSETP.GEU.AND P1, PT, R9.reuse, RZ, PT ;  /* 0x000000ff0900720b */ /* 0x040fe20003f2e000 */
[----:B-1----:R-:W-:Y:S01]  /*0390*/  IMAD.WIDE R2, R0, 0x4, R2 ;  /* 0x0000000400027825 */ /* 0x002fe200078e0202 */
[----:B------:R-:W-:Y:S02]  /*03a0*/  FSEL R8, R8, RZ, P0 ;  /* 0x000000ff08087208 */ /* 0x000fe40000000000 */
[----:B------:R-:W-:-:S05]  /*03b0*/  FSEL R9, R9, RZ, P1 ;  /* 0x000000ff09097208 */ /* 0x000fca0000800000 */
[----:B------:R-:W-:Y:S01]  /*03c0*/  STG.E.64 desc[UR4][R2.64], R8 ;  /* 0x0000000802007986 */ /* 0x000fe2000c101b04 */
[----:B------:R-:W-:Y:S05]  /*03d0*/  EXIT ;  /* 0x000000000000794d */ /* 0x000fea0003800000 */
.L_x_0:
[----:B------:R-:W-:-:S00]  /*03e0*/  BRA `(.L_x_0) ;  /* 0xfffffffc00fc7947 */ /* 0x000fc0000383ffff */
[----:B------:R-:W-:-:S00]  /*03f0*/  NOP ;  /* 0x0000000000007918 */ /* 0x000fc00000000000 */
        /* <DEDUP_REMOVED lines=8> */
.L_x_1:


//--------------------- .nv.global.init           --------------------------
	.section	.nv.global.init,"aw",@progbits
.nv.global.init:
	.type		_$_str,@object
	.size		_$_str,(_$_str_$_2 - _$_str)
_$_str:
        /*0000*/ 	.byte	0x5f, 0x5f, 0x43, 0x55, 0x44, 0x41, 0x5f, 0x46, 0x54, 0x5a, 0x00
	.type		_$_str_$_2,@object
	.size		_$_str_$_2,(.L_1 - _$_str_$_2)
_$_str_$_2:
        /*000b*/ 	.byte	0x5f, 0x5f, 0x43, 0x55, 0x44, 0x41, 0x5f, 0x50, 0x52, 0x45, 0x43, 0x5f, 0x53, 0x51, 0x52, 0x54
        /*001b*/ 	.byte	0x00
.L_1:


//--------------------- .nv.constant0.triton_poi_fused__native_batch_norm_legit_no_training_relu_29 --------------------------
	.section	.nv.constant0.triton_poi_fused__native_batch_norm_legit_no_training_relu_29,"a",@progbits
	.sectionflags	@""
	.align	4
.nv.constant0.triton_poi_fused__native_batch_norm_legit_no_training_relu_29:
	.zero		580
